//
// Generated by NVIDIA NVVM Compiler
//
// Compiler Build ID: CL-36424714
// Cuda compilation tools, release 13.0, V13.0.88
// Based on NVVM 20.0.0
//

.version 9.0
.target sm_100
.address_size 64

	// .globl	_Z12test_global2IiEvT_

.visible .entry _Z12test_global2IiEvT_(
	.param .u32 _Z12test_global2IiEvT__param_0
)
{


	ret;

}


// ===== COMPILED SASS (sm_100) =====

	.target	sm_100

	.elftype	@"ET_EXEC"


//--------------------- .note.nv.tkinfo           --------------------------
	.section	.note.nv.tkinfo,"",@"SHT_NOTE"
	.sectionflags	@"SHF_NOTE_NV_TKINFO"
	.tkinfo
        /*0018*/ 	.word	0x00000002
        /*0030*/ 	.string	""
        /*0030*/ 	.string	"ptxas"
        /*0030*/ 	.string	"Cuda compilation tools, release 13.0, V13.0.88"
        /*0030*/ 	.string	"Build cuda_13.0.r13.0/compiler.36424714_0"
        /*0030*/ 	.string	"-arch sm_100 -m 64 "



//--------------------- .note.nv.cuinfo           --------------------------
	.section	.note.nv.cuinfo,"",@"SHT_NOTE"
	.sectionflags	@"SHF_NOTE_NV_CUINFO"
        /*0018*/ 	.short	0x0002
        /*001a*/ 	.short	0x0064
        /*001c*/ 	.short	0x0082
	.zero		2


//--------------------- .nv.info                  --------------------------
	.section	.nv.info,"",@"SHT_CUDA_INFO"
	.align	4


	//----- nvinfo : EIATTR_REGCOUNT
	.align		4
        /*0000*/ 	.byte	0x04, 0x2f
        /*0002*/ 	.short	(.L_1 - .L_0)
	.align		4
.L_0:
        /*0004*/ 	.word	index@(_Z12test_global2IiEvT_)
        /*0008*/ 	.word	0x00000004


	//----- nvinfo : EIATTR_FRAME_SIZE
	.align		4
.L_1:
        /*000c*/ 	.byte	0x04, 0x11
        /*000e*/ 	.short	(.L_3 - .L_2)
	.align		4
.L_2:
        /*0010*/ 	.word	index@(_Z12test_global2IiEvT_)
        /*0014*/ 	.word	0x00000000


	//----- nvinfo : EIATTR_MIN_STACK_SIZE
	.align		4
.L_3:
        /*0018*/ 	.byte	0x04, 0x12
        /*001a*/ 	.short	(.L_5 - .L_4)
	.align		4
.L_4:
        /*001c*/ 	.word	index@(_Z12test_global2IiEvT_)
        /*0020*/ 	.word	0x00000000
.L_5:


//--------------------- .nv.compat                --------------------------
	.section	.nv.compat,"",@"SHT_CUDA_COMPAT_INFO"
	.align	4
        /*0000*/ 	.byte	0x02, 0x09, 0x00, 0x00, 0x02, 0x02, 0x01, 0x00, 0x02, 0x05, 0x05, 0x00, 0x03, 0x07, 0x01, 0x01
        /*0010*/ 	.byte	0x02, 0x03, 0x00, 0x00, 0x02, 0x06, 0x01, 0x00, 0x04, 0x0b, 0x08, 0x00, 0x09, 0x00, 0x00, 0x00
        /*0020*/ 	.byte	0x00, 0x00, 0x00, 0x00


//--------------------- .nv.info._Z12test_global2IiEvT_ --------------------------
	.section	.nv.info._Z12test_global2IiEvT_,"",@"SHT_CUDA_INFO"
	.sectionflags	@""
	.align	4


	//----- nvinfo : EIATTR_CUDA_API_VERSION
	.align		4
        /*0000*/ 	.byte	0x04, 0x37
        /*0002*/ 	.short	(.L_7 - .L_6)
.L_6:
        /*0004*/ 	.word	0x00000082


	//----- nvinfo : EIATTR_KPARAM_INFO
	.align		4
.L_7:
        /*0008*/ 	.byte	0x04, 0x17
        /*000a*/ 	.short	(.L_9 - .L_8)
.L_8:
        /*000c*/ 	.word	0x00000000
        /*0010*/ 	.short	0x0000
        /*0012*/ 	.short	0x0000
        /*0014*/ 	.byte	0x00, 0xf0, 0x11, 0x00


	//----- nvinfo : EIATTR_SPARSE_MMA_MASK
	.align		4
.L_9:
        /*0018*/ 	.byte	0x03, 0x50
        /*001a*/ 	.short	0x0000


	//----- nvinfo : EIATTR_MAXREG_COUNT
	.align		4
        /*001c*/ 	.byte	0x03, 0x1b
        /*001e*/ 	.short	0x00ff


	//----- nvinfo : EIATTR_MERCURY_ISA_VERSION
	.align		4
        /*0020*/ 	.byte	0x03, 0x5f
        /*0022*/ 	.short	0x0101


	//----- nvinfo : EIATTR_VRC_CTA_INIT_COUNT
	.align		4
        /*0024*/ 	.byte	0x02, 0x4a
	.zero		1
	.zero		1


	//----- nvinfo : EIATTR_EXIT_INSTR_OFFSETS
	.align		4
        /*0028*/ 	.byte	0x04, 0x1c
        /*002a*/ 	.short	(.L_11 - .L_10)


	//   ....[0]....
.L_10:
        /*002c*/ 	.word	0x00000010


	//----- nvinfo : EIATTR_CBANK_PARAM_SIZE
	.align		4
.L_11:
        /*0030*/ 	.byte	0x03, 0x19
        /*0032*/ 	.short	0x0004


	//----- nvinfo : EIATTR_PARAM_CBANK
	.align		4
        /*0034*/ 	.byte	0x04, 0x0a
        /*0036*/ 	.short	(.L_13 - .L_12)
	.align		4
.L_12:
        /*0038*/ 	.word	index@(.nv.constant0._Z12test_global2IiEvT_)
        /*003c*/ 	.short	0x0380
        /*003e*/ 	.short	0x0004


	//----- nvinfo : EIATTR_SW_WAR
	.align		4
.L_13:
        /*0040*/ 	.byte	0x04, 0x36
        /*0042*/ 	.short	(.L_15 - .L_14)
.L_14:
        /*0044*/ 	.word	0x00000008
.L_15:


//--------------------- .nv.callgraph             --------------------------
	.section	.nv.callgraph,"",@"SHT_CUDA_CALLGRAPH"
	.align	4
	.sectionentsize	8
	.align		4
        /*0000*/ 	.word	0x00000000
	.align		4
        /*0004*/ 	.word	0xffffffff
	.align		4
        /*0008*/ 	.word	0x00000000
	.align		4
        /*000c*/ 	.word	0xfffffffe
	.align		4
        /*0010*/ 	.word	0x00000000
	.align		4
        /*0014*/ 	.word	0xfffffffd
	.align		4
        /*0018*/ 	.word	0x00000000
	.align		4
        /*001c*/ 	.word	0xfffffffc


//--------------------- .text._Z12test_global2IiEvT_ --------------------------
	.section	.text._Z12test_global2IiEvT_,"ax",@progbits
	.align	128
        .global         _Z12test_global2IiEvT_
        .type           _Z12test_global2IiEvT_,@function
        .size           _Z12test_global2IiEvT_,(.L_x_1 - _Z12test_global2IiEvT_)
        .other          _Z12test_global2IiEvT_,@"STO_CUDA_ENTRY STV_DEFAULT"
_Z12test_global2IiEvT_:
.text._Z12test_global2IiEvT_:
[----:B------:R-:W-:Y:S01]  /*0000*/  LDC R1, c[0x0][0x37c] ;  /* 0x0000df00ff017b82 */ /* 0x000fe20000000800 */
[----:B------:R-:W-:Y:S05]  /*0010*/  EXIT ;  /* 0x000000000000794d */ /* 0x000fea0003800000 */
.L_x_0:
[----:B------:R-:W-:-:S00]  /*0020*/  BRA `(.L_x_0) ;  /* 0xfffffffc00fc7947 */ /* 0x000fc0000383ffff */
[----:B------:R-:W-:-:S00]  /*0030*/  NOP ;  /* 0x0000000000007918 */ /* 0x000fc00000000000 */
        /* <DEDUP_REMOVED lines=12> */
.L_x_1:


//--------------------- .nv.shared.reserved.0     --------------------------
	.section	.nv.shared.reserved.0,"aw",@nobits
	.weak		__nv_reservedSMEM_offset_0_alias
	.size		__nv_reservedSMEM_offset_0_alias, 0, 64
	.other		__nv_reservedSMEM_offset_0_alias,@"STO_CUDA_RESERVED_SHARED STV_DEFAULT"
__nv_reservedSMEM_offset_0_alias:
	.zero		0
	.zero		64


//--------------------- .nv.constant0._Z12test_global2IiEvT_ --------------------------
	.section	.nv.constant0._Z12test_global2IiEvT_,"a",@progbits
	.sectionflags	@""
	.align	4
.nv.constant0._Z12test_global2IiEvT_:
	.zero		900


//--------------------- SYMBOLS --------------------------

	.type		.nv.reservedSmem.offset0,@object
	.size		.nv.reservedSmem.offset0,0x4
